	.headerflags	@"EF_CUDA_TEXMODE_UNIFIED EF_CUDA_64BIT_ADDRESS EF_CUDA_ACCELERATORS EF_CUDA_SM90 EF_CUDA_VIRTUAL_SM(EF_CUDA_SM90)"
	.elftype	@"ET_EXEC"


//--------------------- .nv.info                  --------------------------
	.section	.nv.info,"",@"SHT_CUDA_INFO"
	.align	4


	//----- nvinfo : EIATTR_REGCOUNT
	.align		4
        /*0000*/ 	.byte	0x04, 0x2f
        /*0002*/ 	.short	(.L_3 - .L_2)
	.align		4
.L_2:
        /*0004*/ 	.word	index@(triton_poi_fused__native_batch_norm_legit_no_training_relu_2)
        /*0008*/ 	.word	0x00000011


	//----- nvinfo : EIATTR_MIN_STACK_SIZE
	.align		4
.L_3:
        /*000c*/ 	.byte	0x04, 0x12
        /*000e*/ 	.short	(.L_5 - .L_4)
	.align		4
.L_4:
        /*0010*/ 	.word	index@(triton_poi_fused__native_batch_norm_legit_no_training_relu_2)
        /*0014*/ 	.word	0x00000000


	//----- nvinfo : EIATTR_FRAME_SIZE
	.align		4
.L_5:
        /*0018*/ 	.byte	0x04, 0x11
        /*001a*/ 	.short	(.L_7 - .L_6)
	.align		4
.L_6:
        /*001c*/ 	.word	index@(triton_poi_fused__native_batch_norm_legit_no_training_relu_2)
        /*0020*/ 	.word	0x00000000


	//----- nvinfo : EIATTR_MIN_STACK_SIZE
	.align		4
.L_7:
        /*0024*/ 	.byte	0x04, 0x12
        /*0026*/ 	.short	(.L_9 - .L_8)
	.align		4
.L_8:
        /*0028*/ 	.word	index@(triton_poi_fused__native_batch_norm_legit_no_training_relu_2)
        /*002c*/ 	.word	0x00000000
.L_9:


//--------------------- .nv.info.triton_poi_fused__native_batch_norm_legit_no_training_relu_2 --------------------------
	.section	.nv.info.triton_poi_fused__native_batch_norm_legit_no_training_relu_2,"",@"SHT_CUDA_INFO"
	.sectionflags	@""
	.align	4


	//----- nvinfo : EIATTR_CUDA_API_VERSION
	.align		4
        /*0000*/ 	.byte	0x04, 0x37
        /*0002*/ 	.short	(.L_11 - .L_10)
.L_10:
        /*0004*/ 	.word	0x0000007c


	//----- nvinfo : EIATTR_KPARAM_INFO
	.align		4
.L_11:
        /*0008*/ 	.byte	0x04, 0x17
        /*000a*/ 	.short	(.L_13 - .L_12)
.L_12:
        /*000c*/ 	.word	0x00000000
        /*0010*/ 	.short	0x0006
        /*0012*/ 	.short	0x0030
        /*0014*/ 	.byte	0x00, 0xf0, 0x11, 0x00


	//----- nvinfo : EIATTR_KPARAM_INFO
	.align		4
.L_13:
        /*0018*/ 	.byte	0x04, 0x17
        /*001a*/ 	.short	(.L_15 - .L_14)
.L_14:
        /*001c*/ 	.word	0x00000000
        /*0020*/ 	.short	0x0005
        /*0022*/ 	.short	0x0028
        /*0024*/ 	.byte	0x00, 0xf4, 0x21, 0x00


	//----- nvinfo : EIATTR_KPARAM_INFO
	.align		4
.L_15:
        /*0028*/ 	.byte	0x04, 0x17
        /*002a*/ 	.short	(.L_17 - .L_16)
.L_16:
        /*002c*/ 	.word	0x00000000
        /*0030*/ 	.short	0x0004
        /*0032*/ 	.short	0x0020
        /*0034*/ 	.byte	0x00, 0xf4, 0x21, 0x00


	//----- nvinfo : EIATTR_KPARAM_INFO
	.align		4
.L_17:
        /*0038*/ 	.byte	0x04, 0x17
        /*003a*/ 	.short	(.L_19 - .L_18)
.L_18:
        /*003c*/ 	.word	0x00000000
        /*0040*/ 	.short	0x0003
        /*0042*/ 	.short	0x0018
        /*0044*/ 	.byte	0x00, 0xf4, 0x21, 0x00


	//----- nvinfo : EIATTR_KPARAM_INFO
	.align		4
.L_19:
        /*0048*/ 	.byte	0x04, 0x17
        /*004a*/ 	.short	(.L_21 - .L_20)
.L_20:
        /*004c*/ 	.word	0x00000000
        /*0050*/ 	.short	0x0002
        /*0052*/ 	.short	0x0010
        /*0054*/ 	.byte	0x00, 0xf4, 0x21, 0x00


	//----- nvinfo : EIATTR_KPARAM_INFO
	.align		4
.L_21:
        /*0058*/ 	.byte	0x04, 0x17
        /*005a*/ 	.short	(.L_23 - .L_22)
.L_22:
        /*005c*/ 	.word	0x00000000
        /*0060*/ 	.short	0x0001
        /*0062*/ 	.short	0x0008
        /*0064*/ 	.byte	0x00, 0xf4, 0x21, 0x00


	//----- nvinfo : EIATTR_KPARAM_INFO
	.align		4
.L_23:
        /*0068*/ 	.byte	0x04, 0x17
        /*006a*/ 	.short	(.L_25 - .L_24)
.L_24:
        /*006c*/ 	.word	0x00000000
        /*0070*/ 	.short	0x0000
        /*0072*/ 	.short	0x0000
        /*0074*/ 	.byte	0x00, 0xf4, 0x21, 0x00


	//----- nvinfo : EIATTR_SPARSE_MMA_MASK
	.align		4
.L_25:
        /*0078*/ 	.byte	0x03, 0x50
        /*007a*/ 	.short	0x0000


	//----- nvinfo : EIATTR_MAXREG_COUNT
	.align		4
        /*007c*/ 	.byte	0x03, 0x1b
        /*007e*/ 	.short	0x00ff


	//----- nvinfo : EIATTR_EXIT_INSTR_OFFSETS
	.align		4
        /*0080*/ 	.byte	0x04, 0x1c
        /*0082*/ 	.short	(.L_27 - .L_26)


	//   ....[0]....
.L_26:
        /*0084*/ 	.word	0x00000370


	//----- nvinfo : EIATTR_REQNTID
	.align		4
.L_27:
        /*0088*/ 	.byte	0x04, 0x10
        /*008a*/ 	.short	(.L_29 - .L_28)
.L_28:
        /*008c*/ 	.word	0x00000100
        /*0090*/ 	.word	0x00000001
        /*0094*/ 	.word	0x00000001


	//----- nvinfo : EIATTR_CBANK_PARAM_SIZE
	.align		4
.L_29:
        /*0098*/ 	.byte	0x03, 0x19
        /*009a*/ 	.short	0x0034


	//----- nvinfo : EIATTR_PARAM_CBANK
	.align		4
        /*009c*/ 	.byte	0x04, 0x0a
        /*009e*/ 	.short	(.L_31 - .L_30)
	.align		4
.L_30:
        /*00a0*/ 	.word	index@(.nv.constant0.triton_poi_fused__native_batch_norm_legit_no_training_relu_2)
        /*00a4*/ 	.short	0x0210
        /*00a6*/ 	.short	0x0034


	//----- nvinfo : EIATTR_SW_WAR
	.align		4
.L_31:
        /*00a8*/ 	.byte	0x04, 0x36
        /*00aa*/ 	.short	(.L_33 - .L_32)
.L_32:
        /*00ac*/ 	.word	0x00000008
.L_33:


//--------------------- .nv.callgraph             --------------------------
	.section	.nv.callgraph,"",@"SHT_CUDA_CALLGRAPH"
	.align	4
	.sectionentsize	8
	.align		4
        /*0000*/ 	.word	0x00000000
	.align		4
        /*0004*/ 	.word	0xffffffff
	.align		4
        /*0008*/ 	.word	0x00000000
	.align		4
        /*000c*/ 	.word	0xfffffffe
	.align		4
        /*0010*/ 	.word	0x00000000
	.align		4
        /*0014*/ 	.word	0xfffffffd
	.align		4
        /*0018*/ 	.word	0x00000000
	.align		4
        /*001c*/ 	.word	0xfffffffc


//--------------------- .nv.constant4             --------------------------
	.section	.nv.constant4,"a",@progbits
	.align	8
	.align		8
.nv.constant4:
        /*0000*/ 	.dword	_$_str
	.align		8
        /*0008*/ 	.dword	_$_str_$_2


//--------------------- .text.triton_poi_fused__native_batch_norm_legit_no_training_relu_2 --------------------------
	.section	.text.triton_poi_fused__native_batch_norm_legit_no_training_relu_2,"ax",@progbits
	.align	128
        .global         triton_poi_fused__native_batch_norm_legit_no_training_relu_2
        .type           triton_poi_fused__native_batch_norm_legit_no_training_relu_2,@function
        .size           triton_poi_fused__native_batch_norm_legit_no_training_relu_2,(.L_x_1 - triton_poi_fused__native_batch_norm_legit_no_training_relu_2)
        .other          triton_poi_fused__native_batch_norm_legit_no_training_relu_2,@"STO_CUDA_ENTRY STV_DEFAULT"
triton_poi_fused__native_batch_norm_legit_no_training_relu_2:
.text.triton_poi_fused__native_batch_norm_legit_no_training_relu_2:
[----:B------:R-:W-:Y:S01]  /*0000*/  LDC R1, c[0x0][0x28] ;  /* 0x00000a00ff017b82 */ /* 0x000fe20000000800 */
[----:B------:R-:W1:Y:S01]  /*0010*/  S2R R0, SR_TID.X ;  /* 0x0000000000007919 */ /* 0x000e620000002100 */
[----:B------:R-:W-:-:S06]  /*0020*/  HFMA2.MMA R2, -RZ, RZ, 0, 0 ;  /* 0x00000000ff027435 */ /* 0x000fcc00000001ff */
[----:B------:R-:W2:Y:S01]  /*0030*/  LDC.64 R6, c[0x0][0x220] ;  /* 0x00008800ff067b82 */ /* 0x000ea20000000a00 */
[----:B------:R-:W-:Y:S01]  /*0040*/  ULDC.64 UR4, c[0x0][0x208] ;  /* 0x0000820000047ab9 */ /* 0x000fe20000000a00 */
[----:B------:R-:W3:Y:S06]  /*0050*/  S2R R5, SR_CTAID.X ;  /* 0x0000000000057919 */ /* 0x000eec0000002500 */
[----:B------:R-:W4:Y:S08]  /*0060*/  LDC.64 R8, c[0x0][0x228] ;  /* 0x00008a00ff087b82 */ /* 0x000f300000000a00 */
[----:B------:R-:W5:Y:S01]  /*0070*/  LDC.64 R10, c[0x0][0x230] ;  /* 0x00008c00ff0a7b82 */ /* 0x000f620000000a00 */
[----:B-1----:R-:W-:-:S02]  /*0080*/  SHF.L.U32 R0, R0, 0x1, RZ ;  /* 0x0000000100007819 */ /* 0x002fc400000006ff */
[----:B---3--:R-:W-:Y:S02]  /*0090*/  SHF.R.S32.HI R3, RZ, 0x16, R5 ;  /* 0x00000016ff037819 */ /* 0x008fe40000011405 */
[----:B------:R-:W-:Y:S02]  /*00a0*/  LOP3.LUT R0, R0, 0x1fe, RZ, 0xc0, !PT ;  /* 0x000001fe00007812 */ /* 0x000fe400078ec0ff */
[----:B------:R-:W-:Y:S02]  /*00b0*/  SGXT R3, R3, 0x1 ;  /* 0x000000010303781a */ /* 0x000fe40000000200 */
[----:B------:R-:W-:-:S04]  /*00c0*/  LEA R0, R5, R0, 0x9 ;  /* 0x0000000005007211 */ /* 0x000fc800078e48ff */
[----:B------:R-:W-:-:S04]  /*00d0*/  LEA.HI R3, R3, R0, RZ, 0xc ;  /* 0x0000000003037211 */ /* 0x000fc800078f60ff */
[----:B------:R-:W-:-:S05]  /*00e0*/  SHF.R.S32.HI R3, RZ, 0xc, R3 ;  /* 0x0000000cff037819 */ /* 0x000fca0000011403 */
[----:B------:R-:W-:-:S05]  /*00f0*/  IMAD.HI R2, R3, -0x6db6db6d, R2 ;  /* 0x9249249303027827 */ /* 0x000fca00078e0202 */
[----:B------:R-:W-:-:S04]  /*0100*/  SHF.R.U32.HI R5, RZ, 0x1f, R2 ;  /* 0x0000001fff057819 */ /* 0x000fc80000011602 */
[----:B------:R-:W-:-:S05]  /*0110*/  LEA.HI.SX32 R5, R2, R5, 0x18 ;  /* 0x0000000502057211 */ /* 0x000fca00078fc2ff */
[----:B------:R-:W-:Y:S02]  /*0120*/  IMAD R13, R5, -0x1c0, R3 ;  /* 0xfffffe40050d7824 */ /* 0x000fe400078e0203 */
[----:B------:R-:W1:Y:S02]  /*0130*/  LDC.64 R2, c[0x0][0x210] ;  /* 0x00008400ff027b82 */ /* 0x000e640000000a00 */
[----:B--2---:R-:W-:-:S06]  /*0140*/  IMAD.WIDE R6, R13, 0x4, R6 ;  /* 0x000000040d067825 */ /* 0x004fcc00078e0206 */
[----:B------:R-:W2:Y:S01]  /*0150*/  LDG.E.EL R6, desc[UR4][R6.64] ;  /* 0x0000000406067981 */ /* 0x000ea2000c2e1900 */
[----:B------:R-:W3:Y:S01]  /*0160*/  LDC.64 R4, c[0x0][0x218] ;  /* 0x00008600ff047b82 */ /* 0x000ee20000000a00 */
[----:B----4-:R-:W-:-:S04]  /*0170*/  IMAD.WIDE R8, R13, 0x4, R8 ;  /* 0x000000040d087825 */ /* 0x010fc800078e0208 */
[----:B-----5:R-:W-:Y:S02]  /*0180*/  IMAD.WIDE R10, R13, 0x4, R10 ;  /* 0x000000040d0a7825 */ /* 0x020fe400078e020a */
[----:B------:R-:W4:Y:S04]  /*0190*/  LDG.E.EL R8, desc[UR4][R8.64] ;  /* 0x0000000408087981 */ /* 0x000f28000c2e1900 */
[----:B------:R-:W4:Y:S01]  /*01a0*/  LDG.E.EL R11, desc[UR4][R10.64] ;  /* 0x000000040a0b7981 */ /* 0x000f22000c2e1900 */
[----:B-1----:R-:W-:-:S06]  /*01b0*/  IMAD.WIDE R2, R0, 0x4, R2 ;  /* 0x0000000400027825 */ /* 0x002fcc00078e0202 */
[----:B------:R-:W5:Y:S01]  /*01c0*/  LDG.E.64 R2, desc[UR4][R2.64] ;  /* 0x0000000402027981 */ /* 0x000f62000c1e1b00 */
[----:B---3--:R-:W-:-:S05]  /*01d0*/  IMAD.WIDE R4, R13, 0x4, R4 ;  /* 0x000000040d047825 */ /* 0x008fca00078e0204 */
[----:B------:R1:W5:Y:S01]  /*01e0*/  LDG.E.EL R12, desc[UR4][R4.64] ;  /* 0x00000004040c7981 */ /* 0x000362000c2e1900 */
[----:B------:R-:W-:Y:S01]  /*01f0*/  MOV R14, 0x3e800000 ;  /* 0x3e800000000e7802 */ /* 0x000fe20000000f00 */
[----:B-1----:R-:W1:Y:S02]  /*0200*/  LDC.64 R4, c[0x0][0x238] ;  /* 0x00008e00ff047b82 */ /* 0x002e640000000a00 */
[----:B-1----:R-:W-:-:S04]  /*0210*/  IMAD.WIDE R4, R0, 0x4, R4 ;  /* 0x0000000400047825 */ /* 0x002fc800078e0204 */
[----:B--2---:R-:W-:-:S04]  /*0220*/  FADD R6, R6, 0.0010000000474974513054 ;  /* 0x3a83126f06067421 */ /* 0x004fc80000000000 */
[----:B------:R-:W1:Y:S02]  /*0230*/  MUFU.SQRT R7, R6 ;  /* 0x0000000600077308 */ /* 0x000e640000002000 */
[C---:B-1----:R-:W-:Y:S02]  /*0240*/  FSETP.GT.AND P0, PT, R7.reuse, 8.50705917302346158658e+37, PT ;  /* 0x7e8000000700780b */ /* 0x042fe40003f04000 */
[----:B------:R-:W-:-:S11]  /*0250*/  FSETP.GEU.AND P1, PT, R7, 1.175494350822287508e-38, PT ;  /* 0x008000000700780b */ /* 0x000fd60003f2e000 */
[----:B------:R-:W-:-:S04]  /*0260*/  @P0 FMUL R7, R7, 0.25 ;  /* 0x3e80000007070820 */ /* 0x000fc80000400000 */
[----:B------:R-:W-:-:S06]  /*0270*/  @!P1 FMUL R7, R7, 16777216 ;  /* 0x4b80000007079820 */ /* 0x000fcc0000400000 */
[----:B------:R-:W1:Y:S01]  /*0280*/  MUFU.RCP R7, R7 ;  /* 0x0000000700077308 */ /* 0x000e620000001000 */
[----:B------:R-:W-:Y:S01]  /*0290*/  FSEL R14, R14, 1, P0 ;  /* 0x3f8000000e0e7808 */ /* 0x000fe20000000000 */
[----:B-----5:R-:W-:-:S04]  /*02a0*/  FADD R2, R2, -R12 ;  /* 0x8000000c02027221 */ /* 0x020fc80000000000 */
[----:B------:R-:W-:Y:S01]  /*02b0*/  @!P1 FMUL R14, R14, 16777216 ;  /* 0x4b8000000e0e9820 */ /* 0x000fe20000400000 */
[----:B------:R-:W-:-:S03]  /*02c0*/  FADD R3, R3, -R12 ;  /* 0x8000000c03037221 */ /* 0x000fc60000000000 */
[----:B-1----:R-:W-:-:S04]  /*02d0*/  FMUL R14, R7, R14 ;  /* 0x0000000e070e7220 */ /* 0x002fc80000400000 */
[-C--:B------:R-:W-:Y:S01]  /*02e0*/  FMUL R2, R2, R14.reuse ;  /* 0x0000000e02027220 */ /* 0x080fe20000400000 */
[----:B------:R-:W-:-:S03]  /*02f0*/  FMUL R14, R3, R14 ;  /* 0x0000000e030e7220 */ /* 0x000fc60000400000 */
[C-C-:B----4-:R-:W-:Y:S01]  /*0300*/  FFMA R2, R8.reuse, R2, R11.reuse ;  /* 0x0000000208027223 */ /* 0x150fe2000000000b */
[----:B------:R-:W-:-:S04]  /*0310*/  FFMA R14, R8, R14, R11 ;  /* 0x0000000e080e7223 */ /* 0x000fc8000000000b */
[----:B------:R-:W-:Y:S02]  /*0320*/  FSETP.GEU.AND P0, PT, R2, RZ, PT ;  /* 0x000000ff0200720b */ /* 0x000fe40003f0e000 */
[----:B------:R-:W-:Y:S02]  /*0330*/  FSETP.GEU.AND P1, PT, R14, RZ, PT ;  /* 0x000000ff0e00720b */ /* 0x000fe40003f2e000 */
[----:B------:R-:W-:Y:S02]  /*0340*/  FSEL R2, R2, RZ, P0 ;  /* 0x000000ff02027208 */ /* 0x000fe40000000000 */
[----:B------:R-:W-:-:S05]  /*0350*/  FSEL R3, R14, RZ, P1 ;  /* 0x000000ff0e037208 */ /* 0x000fca0000800000 */
[----:B------:R-:W-:Y:S01]  /*0360*/  STG.E.64 desc[UR4][R4.64], R2 ;  /* 0x0000000204007986 */ /* 0x000fe2000c101b04 */
[----:B------:R-:W-:Y:S05]  /*0370*/  EXIT ;  /* 0x000000000000794d */ /* 0x000fea0003800000 */
.L_x_0:
[----:B------:R-:W-:-:S00]  /*0380*/  BRA `(.L_x_0) ;  /* 0xfffffffc00fc7947 */ /* 0x000fc0000383ffff */
[----:B------:R-:W-:-:S00]  /*0390*/  NOP ;  /* 0x0000000000007918 */ /* 0x000fc00000000000 */
        /* <DEDUP_REMOVED lines=14> */
.L_x_1:


//--------------------- .nv.global.init           --------------------------
	.section	.nv.global.init,"aw",@progbits
.nv.global.init:
	.type		_$_str,@object
	.size		_$_str,(_$_str_$_2 - _$_str)
_$_str:
        /*0000*/ 	.byte	0x5f, 0x5f, 0x43, 0x55, 0x44, 0x41, 0x5f, 0x46, 0x54, 0x5a, 0x00
	.type		_$_str_$_2,@object
	.size		_$_str_$_2,(.L_1 - _$_str_$_2)
_$_str_$_2:
        /*000b*/ 	.byte	0x5f, 0x5f, 0x43, 0x55, 0x44, 0x41, 0x5f, 0x50, 0x52, 0x45, 0x43, 0x5f, 0x53, 0x51, 0x52, 0x54
        /*001b*/ 	.byte	0x00
.L_1:


//--------------------- .nv.constant0.triton_poi_fused__native_batch_norm_legit_no_training_relu_2 --------------------------
	.section	.nv.constant0.triton_poi_fused__native_batch_norm_legit_no_training_relu_2,"a",@progbits
	.sectionflags	@""
	.align	4
.nv.constant0.triton_poi_fused__native_batch_norm_legit_no_training_relu_2:
	.zero		580
